//
// Generated by NVIDIA NVVM Compiler
//
// Compiler Build ID: CL-36424714
// Cuda compilation tools, release 13.0, V13.0.88
// Based on NVVM 20.0.0
//

.version 9.0
.target sm_100
.address_size 64

	// .globl	_Z8gen_symmPdS_i

.visible .entry _Z8gen_symmPdS_i(
	.param .u64 .ptr .align 1 _Z8gen_symmPdS_i_param_0,
	.param .u64 .ptr .align 1 _Z8gen_symmPdS_i_param_1,
	.param .u32 _Z8gen_symmPdS_i_param_2
)
{
	.reg .pred 	%p<2>;
	.reg .b32 	%r<15>;
	.reg .b64 	%rd<10>;
	.reg .b64 	%fd<4>;

	ld.param.u64 	%rd1, [_Z8gen_symmPdS_i_param_0];
	ld.param.u64 	%rd2, [_Z8gen_symmPdS_i_param_1];
	ld.param.u32 	%r4, [_Z8gen_symmPdS_i_param_2];
	mov.u32 	%r5, %ctaid.x;
	mov.u32 	%r6, %ntid.x;
	mov.u32 	%r7, %tid.x;
	mad.lo.s32 	%r1, %r5, %r6, %r7;
	mov.u32 	%r8, %ctaid.y;
	mov.u32 	%r9, %ntid.y;
	mov.u32 	%r10, %tid.y;
	mad.lo.s32 	%r11, %r8, %r9, %r10;
	max.s32 	%r12, %r1, %r11;
	setp.ge.s32 	%p1, %r12, %r4;
	@%p1 bra 	$L__BB0_2;
	cvta.to.global.u64 	%rd3, %rd2;
	cvta.to.global.u64 	%rd4, %rd1;
	mad.lo.s32 	%r13, %r4, %r11, %r1;
	mul.wide.s32 	%rd5, %r13, 8;
	add.s64 	%rd6, %rd3, %rd5;
	ld.global.f64 	%fd1, [%rd6];
	mad.lo.s32 	%r14, %r4, %r1, %r11;
	mul.wide.s32 	%rd7, %r14, 8;
	add.s64 	%rd8, %rd3, %rd7;
	ld.global.f64 	%fd2, [%rd8];
	add.f64 	%fd3, %fd1, %fd2;
	add.s64 	%rd9, %rd4, %rd5;
	st.global.f64 	[%rd9], %fd3;
$L__BB0_2:
	ret;

}


// ===== COMPILED SASS (sm_100) =====

	.target	sm_100

	.elftype	@"ET_EXEC"


//--------------------- .note.nv.tkinfo           --------------------------
	.section	.note.nv.tkinfo,"",@"SHT_NOTE"
	.sectionflags	@"SHF_NOTE_NV_TKINFO"
	.tkinfo
        /*0018*/ 	.word	0x00000002
        /*0030*/ 	.string	""
        /*0030*/ 	.string	"ptxas"
        /*0030*/ 	.string	"Cuda compilation tools, release 13.0, V13.0.88"
        /*0030*/ 	.string	"Build cuda_13.0.r13.0/compiler.36424714_0"
        /*0030*/ 	.string	"-arch sm_100 -m 64 "



//--------------------- .note.nv.cuinfo           --------------------------
	.section	.note.nv.cuinfo,"",@"SHT_NOTE"
	.sectionflags	@"SHF_NOTE_NV_CUINFO"
        /*0018*/ 	.short	0x0002
        /*001a*/ 	.short	0x0064
        /*001c*/ 	.short	0x0082
	.zero		2


//--------------------- .nv.info                  --------------------------
	.section	.nv.info,"",@"SHT_CUDA_INFO"
	.align	4


	//----- nvinfo : EIATTR_REGCOUNT
	.align		4
        /*0000*/ 	.byte	0x04, 0x2f
        /*0002*/ 	.short	(.L_1 - .L_0)
	.align		4
.L_0:
        /*0004*/ 	.word	index@(_Z8gen_symmPdS_i)
        /*0008*/ 	.word	0x0000000e


	//----- nvinfo : EIATTR_FRAME_SIZE
	.align		4
.L_1:
        /*000c*/ 	.byte	0x04, 0x11
        /*000e*/ 	.short	(.L_3 - .L_2)
	.align		4
.L_2:
        /*0010*/ 	.word	index@(_Z8gen_symmPdS_i)
        /*0014*/ 	.word	0x00000000


	//----- nvinfo : EIATTR_MIN_STACK_SIZE
	.align		4
.L_3:
        /*0018*/ 	.byte	0x04, 0x12
        /*001a*/ 	.short	(.L_5 - .L_4)
	.align		4
.L_4:
        /*001c*/ 	.word	index@(_Z8gen_symmPdS_i)
        /*0020*/ 	.word	0x00000000
.L_5:


//--------------------- .nv.compat                --------------------------
	.section	.nv.compat,"",@"SHT_CUDA_COMPAT_INFO"
	.align	4
        /*0000*/ 	.byte	0x02, 0x09, 0x00, 0x00, 0x02, 0x02, 0x01, 0x00, 0x02, 0x05, 0x05, 0x00, 0x03, 0x07, 0x01, 0x01
        /*0010*/ 	.byte	0x02, 0x03, 0x00, 0x00, 0x02, 0x06, 0x01, 0x00, 0x04, 0x0b, 0x08, 0x00, 0x01, 0x00, 0x00, 0x00
        /*0020*/ 	.byte	0x00, 0x00, 0x00, 0x00


//--------------------- .nv.info._Z8gen_symmPdS_i --------------------------
	.section	.nv.info._Z8gen_symmPdS_i,"",@"SHT_CUDA_INFO"
	.sectionflags	@""
	.align	4


	//----- nvinfo : EIATTR_CUDA_API_VERSION
	.align		4
        /*0000*/ 	.byte	0x04, 0x37
        /*0002*/ 	.short	(.L_7 - .L_6)
.L_6:
        /*0004*/ 	.word	0x00000082


	//----- nvinfo : EIATTR_KPARAM_INFO
	.align		4
.L_7:
        /*0008*/ 	.byte	0x04, 0x17
        /*000a*/ 	.short	(.L_9 - .L_8)
.L_8:
        /*000c*/ 	.word	0x00000000
        /*0010*/ 	.short	0x0002
        /*0012*/ 	.short	0x0010
        /*0014*/ 	.byte	0x00, 0xf0, 0x11, 0x00


	//----- nvinfo : EIATTR_KPARAM_INFO
	.align		4
.L_9:
        /*0018*/ 	.byte	0x04, 0x17
        /*001a*/ 	.short	(.L_11 - .L_10)
.L_10:
        /*001c*/ 	.word	0x00000000
        /*0020*/ 	.short	0x0001
        /*0022*/ 	.short	0x0008
        /*0024*/ 	.byte	0x00, 0xf5, 0x21, 0x00


	//----- nvinfo : EIATTR_KPARAM_INFO
	.align		4
.L_11:
        /*0028*/ 	.byte	0x04, 0x17
        /*002a*/ 	.short	(.L_13 - .L_12)
.L_12:
        /*002c*/ 	.word	0x00000000
        /*0030*/ 	.short	0x0000
        /*0032*/ 	.short	0x0000
        /*0034*/ 	.byte	0x00, 0xf5, 0x21, 0x00


	//----- nvinfo : EIATTR_SPARSE_MMA_MASK
	.align		4
.L_13:
        /*0038*/ 	.byte	0x03, 0x50
        /*003a*/ 	.short	0x0000


	//----- nvinfo : EIATTR_MAXREG_COUNT
	.align		4
        /*003c*/ 	.byte	0x03, 0x1b
        /*003e*/ 	.short	0x00ff


	//----- nvinfo : EIATTR_MERCURY_ISA_VERSION
	.align		4
        /*0040*/ 	.byte	0x03, 0x5f
        /*0042*/ 	.short	0x0101


	//----- nvinfo : EIATTR_VRC_CTA_INIT_COUNT
	.align		4
        /*0044*/ 	.byte	0x02, 0x4a
	.zero		1
	.zero		1


	//----- nvinfo : EIATTR_EXIT_INSTR_OFFSETS
	.align		4
        /*0048*/ 	.byte	0x04, 0x1c
        /*004a*/ 	.short	(.L_15 - .L_14)


	//   ....[0]....
.L_14:
        /*004c*/ 	.word	0x000000c0


	//   ....[1]....
        /*0050*/ 	.word	0x00000190


	//----- nvinfo : EIATTR_CBANK_PARAM_SIZE
	.align		4
.L_15:
        /*0054*/ 	.byte	0x03, 0x19
        /*0056*/ 	.short	0x0014


	//----- nvinfo : EIATTR_PARAM_CBANK
	.align		4
        /*0058*/ 	.byte	0x04, 0x0a
        /*005a*/ 	.short	(.L_17 - .L_16)
	.align		4
.L_16:
        /*005c*/ 	.word	index@(.nv.constant0._Z8gen_symmPdS_i)
        /*0060*/ 	.short	0x0380
        /*0062*/ 	.short	0x0014


	//----- nvinfo : EIATTR_SW_WAR
	.align		4
.L_17:
        /*0064*/ 	.byte	0x04, 0x36
        /*0066*/ 	.short	(.L_19 - .L_18)
.L_18:
        /*0068*/ 	.word	0x00000008
.L_19:


//--------------------- .nv.callgraph             --------------------------
	.section	.nv.callgraph,"",@"SHT_CUDA_CALLGRAPH"
	.align	4
	.sectionentsize	8
	.align		4
        /*0000*/ 	.word	0x00000000
	.align		4
        /*0004*/ 	.word	0xffffffff
	.align		4
        /*0008*/ 	.word	0x00000000
	.align		4
        /*000c*/ 	.word	0xfffffffe
	.align		4
        /*0010*/ 	.word	0x00000000
	.align		4
        /*0014*/ 	.word	0xfffffffd
	.align		4
        /*0018*/ 	.word	0x00000000
	.align		4
        /*001c*/ 	.word	0xfffffffc


//--------------------- .text._Z8gen_symmPdS_i    --------------------------
	.section	.text._Z8gen_symmPdS_i,"ax",@progbits
	.align	128
        .global         _Z8gen_symmPdS_i
        .type           _Z8gen_symmPdS_i,@function
        .size           _Z8gen_symmPdS_i,(.L_x_1 - _Z8gen_symmPdS_i)
        .other          _Z8gen_symmPdS_i,@"STO_CUDA_ENTRY STV_DEFAULT"
_Z8gen_symmPdS_i:
.text._Z8gen_symmPdS_i:
[----:B------:R-:W-:Y:S01]  /*0000*/  LDC R1, c[0x0][0x37c] ;  /* 0x0000df00ff017b82 */ /* 0x000fe20000000800 */
[----:B------:R-:W0:Y:S07]  /*0010*/  S2R R3, SR_TID.X ;  /* 0x0000000000037919 */ /* 0x000e2e0000002100 */
[----:B------:R-:W0:Y:S01]  /*0020*/  S2UR UR4, SR_CTAID.X ;  /* 0x00000000000479c3 */ /* 0x000e220000002500 */
[----:B------:R-:W1:Y:S01]  /*0030*/  LDCU UR6, c[0x0][0x390] ;  /* 0x00007200ff0677ac */ /* 0x000e620008000800 */
[----:B------:R-:W2:Y:S06]  /*0040*/  S2R R5, SR_TID.Y ;  /* 0x0000000000057919 */ /* 0x000eac0000002200 */
[----:B------:R-:W0:Y:S08]  /*0050*/  LDC R0, c[0x0][0x360] ;  /* 0x0000d800ff007b82 */ /* 0x000e300000000800 */
[----:B------:R-:W2:Y:S08]  /*0060*/  S2UR UR5, SR_CTAID.Y ;  /* 0x00000000000579c3 */ /* 0x000eb00000002600 */
[----:B------:R-:W2:Y:S01]  /*0070*/  LDC R2, c[0x0][0x364] ;  /* 0x0000d900ff027b82 */ /* 0x000ea20000000800 */
[----:B0-----:R-:W-:-:S02]  /*0080*/  IMAD R0, R0, UR4, R3 ;  /* 0x0000000400007c24 */ /* 0x001fc4000f8e0203 */
[----:B--2---:R-:W-:-:S05]  /*0090*/  IMAD R3, R2, UR5, R5 ;  /* 0x0000000502037c24 */ /* 0x004fca000f8e0205 */
[----:B------:R-:W-:-:S04]  /*00a0*/  VIMNMX R2, PT, PT, R0, R3, !PT ;  /* 0x0000000300027248 */ /* 0x000fc80007fe0100 */
[----:B-1----:R-:W-:-:S13]  /*00b0*/  ISETP.GE.AND P0, PT, R2, UR6, PT ;  /* 0x0000000602007c0c */ /* 0x002fda000bf06270 */
[----:B------:R-:W-:Y:S05]  /*00c0*/  @P0 EXIT ;  /* 0x000000000000094d */ /* 0x000fea0003800000 */
[----:B------:R-:W0:Y:S01]  /*00d0*/  LDC.64 R4, c[0x0][0x388] ;  /* 0x0000e200ff047b82 */ /* 0x000e220000000a00 */
[----:B------:R-:W1:Y:S01]  /*00e0*/  LDCU.64 UR4, c[0x0][0x358] ;  /* 0x00006b00ff0477ac */ /* 0x000e620008000a00 */
[----:B------:R-:W-:Y:S02]  /*00f0*/  IMAD R11, R3, UR6, R0 ;  /* 0x00000006030b7c24 */ /* 0x000fe4000f8e0200 */
[----:B------:R-:W-:-:S04]  /*0100*/  IMAD R7, R0, UR6, R3 ;  /* 0x0000000600077c24 */ /* 0x000fc8000f8e0203 */
[----:B------:R-:W2:Y:S01]  /*0110*/  LDC.64 R8, c[0x0][0x380] ;  /* 0x0000e000ff087b82 */ /* 0x000ea20000000a00 */
[----:B0-----:R-:W-:-:S04]  /*0120*/  IMAD.WIDE R2, R11, 0x8, R4 ;  /* 0x000000080b027825 */ /* 0x001fc800078e0204 */
[----:B------:R-:W-:Y:S02]  /*0130*/  IMAD.WIDE R4, R7, 0x8, R4 ;  /* 0x0000000807047825 */ /* 0x000fe400078e0204 */
[----:B-1----:R-:W3:Y:S04]  /*0140*/  LDG.E.64 R2, desc[UR4][R2.64] ;  /* 0x0000000402027981 */ /* 0x002ee8000c1e1b00 */
[----:B------:R-:W3:Y:S01]  /*0150*/  LDG.E.64 R4, desc[UR4][R4.64] ;  /* 0x0000000404047981 */ /* 0x000ee2000c1e1b00 */
[----:B--2---:R-:W-:Y:S01]  /*0160*/  IMAD.WIDE R8, R11, 0x8, R8 ;  /* 0x000000080b087825 */ /* 0x004fe200078e0208 */
[----:B---3--:R-:W-:-:S07]  /*0170*/  DADD R6, R2, R4 ;  /* 0x0000000002067229 */ /* 0x008fce0000000004 */
[----:B------:R-:W-:Y:S01]  /*0180*/  STG.E.64 desc[UR4][R8.64], R6 ;  /* 0x0000000608007986 */ /* 0x000fe2000c101b04 */
[----:B------:R-:W-:Y:S05]  /*0190*/  EXIT ;  /* 0x000000000000794d */ /* 0x000fea0003800000 */
.L_x_0:
[----:B------:R-:W-:-:S00]  /*01a0*/  BRA `(.L_x_0) ;  /* 0xfffffffc00fc7947 */ /* 0x000fc0000383ffff */
[----:B------:R-:W-:-:S00]  /*01b0*/  NOP ;  /* 0x0000000000007918 */ /* 0x000fc00000000000 */
        /* <DEDUP_REMOVED lines=12> */
.L_x_1:


//--------------------- .nv.shared.reserved.0     --------------------------
	.section	.nv.shared.reserved.0,"aw",@nobits
	.weak		__nv_reservedSMEM_offset_0_alias
	.size		__nv_reservedSMEM_offset_0_alias, 0, 64
	.other		__nv_reservedSMEM_offset_0_alias,@"STO_CUDA_RESERVED_SHARED STV_DEFAULT"
__nv_reservedSMEM_offset_0_alias:
	.zero		0
	.zero		64


//--------------------- .nv.constant0._Z8gen_symmPdS_i --------------------------
	.section	.nv.constant0._Z8gen_symmPdS_i,"a",@progbits
	.sectionflags	@""
	.align	4
.nv.constant0._Z8gen_symmPdS_i:
	.zero		916


//--------------------- SYMBOLS --------------------------

	.type		.nv.reservedSmem.offset0,@object
	.size		.nv.reservedSmem.offset0,0x4
